//
// Generated by NVIDIA NVVM Compiler
//
// Compiler Build ID: CL-36424714
// Cuda compilation tools, release 13.0, V13.0.88
// Based on NVVM 20.0.0
//

.version 9.0
.target sm_100
.address_size 64

	// .globl	cuda_diffusion3DBottom

.visible .entry cuda_diffusion3DBottom(
	.param .u64 .ptr .align 1 cuda_diffusion3DBottom_param_0,
	.param .u32 cuda_diffusion3DBottom_param_1,
	.param .u16 cuda_diffusion3DBottom_param_2,
	.param .u64 .ptr .align 1 cuda_diffusion3DBottom_param_3,
	.param .u64 .ptr .align 1 cuda_diffusion3DBottom_param_4,
	.param .u64 .ptr .align 1 cuda_diffusion3DBottom_param_5,
	.param .u64 .ptr .align 1 cuda_diffusion3DBottom_param_6,
	.param .u64 .ptr .align 1 cuda_diffusion3DBottom_param_7,
	.param .u32 cuda_diffusion3DBottom_param_8,
	.param .u32 cuda_diffusion3DBottom_param_9,
	.param .u32 cuda_diffusion3DBottom_param_10,
	.param .u32 cuda_diffusion3DBottom_param_11,
	.param .u32 cuda_diffusion3DBottom_param_12,
	.param .f32 cuda_diffusion3DBottom_param_13,
	.param .f32 cuda_diffusion3DBottom_param_14,
	.param .u64 .ptr .align 1 cuda_diffusion3DBottom_param_15
)
{
	.reg .pred 	%p<4>;
	.reg .b16 	%rs<2>;
	.reg .b32 	%r<24>;
	.reg .b32 	%f<34>;
	.reg .b64 	%rd<52>;

	ld.param.u32 	%r6, [cuda_diffusion3DBottom_param_1];
	ld.param.u16 	%rs1, [cuda_diffusion3DBottom_param_2];
	ld.param.u64 	%rd2, [cuda_diffusion3DBottom_param_3];
	ld.param.u64 	%rd3, [cuda_diffusion3DBottom_param_4];
	ld.param.u64 	%rd4, [cuda_diffusion3DBottom_param_5];
	ld.param.u64 	%rd5, [cuda_diffusion3DBottom_param_6];
	ld.param.u64 	%rd6, [cuda_diffusion3DBottom_param_7];
	ld.param.u32 	%r2, [cuda_diffusion3DBottom_param_8];
	ld.param.u32 	%r3, [cuda_diffusion3DBottom_param_9];
	ld.param.u32 	%r4, [cuda_diffusion3DBottom_param_10];
	ld.param.u32 	%r5, [cuda_diffusion3DBottom_param_11];
	ld.param.f32 	%f1, [cuda_diffusion3DBottom_param_13];
	ld.param.f32 	%f2, [cuda_diffusion3DBottom_param_14];
	ld.param.u64 	%rd7, [cuda_diffusion3DBottom_param_15];
	mov.u32 	%r7, %ctaid.x;
	mov.u32 	%r8, %nctaid.y;
	mov.u32 	%r9, %ctaid.y;
	mad.lo.s32 	%r10, %r7, %r8, %r9;
	mov.u32 	%r11, %ntid.x;
	mov.u32 	%r12, %tid.x;
	mad.lo.s32 	%r1, %r10, %r11, %r12;
	setp.ge.s32 	%p1, %r1, %r6;
	@%p1 bra 	$L__BB0_2;
	ld.param.u64 	%rd51, [cuda_diffusion3DBottom_param_0];
	cvta.to.global.u64 	%rd8, %rd2;
	cvta.to.global.u64 	%rd9, %rd7;
	cvta.to.global.u64 	%rd10, %rd4;
	cvta.to.global.u64 	%rd11, %rd51;
	cvta.to.global.u64 	%rd12, %rd5;
	cvta.to.global.u64 	%rd13, %rd6;
	cvta.to.global.u64 	%rd14, %rd3;
	mul.wide.s32 	%rd15, %r1, 4;
	add.s64 	%rd16, %rd11, %rd15;
	ld.global.u32 	%r13, [%rd16];
	cvt.u32.u16 	%r14, %rs1;
	sub.s32 	%r15, %r13, %r14;
	mul.lo.s32 	%r16, %r13, 6;
	cvt.s64.s32 	%rd17, %r3;
	mul.wide.s32 	%rd18, %r5, 4;
	add.s64 	%rd19, %rd8, %rd18;
	cvt.s64.s32 	%rd20, %r4;
	mul.lo.s32 	%r17, %r2, 13;
	mul.wide.s32 	%rd21, %r17, 4;
	add.s64 	%rd22, %rd13, %rd21;
	cvt.s64.s32 	%rd23, %r13;
	mul.wide.s32 	%rd24, %r13, 4;
	add.s64 	%rd25, %rd19, %rd24;
	ld.global.f32 	%f3, [%rd25];
	mul.wide.u32 	%rd26, %r14, 4;
	add.s64 	%rd27, %rd25, %rd26;
	ld.global.f32 	%f4, [%rd27];
	sub.f32 	%f5, %f4, %f3;
	cvt.s64.s32 	%rd28, %r16;
	add.s64 	%rd29, %rd12, %rd28;
	ld.global.u8 	%r18, [%rd29];
	mul.wide.u32 	%rd30, %r18, 4;
	add.s64 	%rd31, %rd22, %rd30;
	ld.global.f32 	%f6, [%rd31];
	fma.rn.f32 	%f7, %f5, %f6, %f3;
	mul.wide.s32 	%rd32, %r15, 4;
	add.s64 	%rd33, %rd19, %rd32;
	ld.global.f32 	%f8, [%rd33];
	sub.f32 	%f9, %f8, %f3;
	ld.global.u8 	%r19, [%rd29+1];
	mul.wide.u32 	%rd34, %r19, 4;
	add.s64 	%rd35, %rd22, %rd34;
	ld.global.f32 	%f10, [%rd35];
	fma.rn.f32 	%f11, %f9, %f10, %f7;
	ld.global.f32 	%f12, [%rd25+4];
	sub.f32 	%f13, %f12, %f3;
	ld.global.u8 	%r20, [%rd29+2];
	mul.wide.u32 	%rd36, %r20, 4;
	add.s64 	%rd37, %rd22, %rd36;
	ld.global.f32 	%f14, [%rd37];
	fma.rn.f32 	%f15, %f13, %f14, %f11;
	ld.global.f32 	%f16, [%rd25+-4];
	sub.f32 	%f17, %f16, %f3;
	ld.global.u8 	%r21, [%rd29+3];
	mul.wide.u32 	%rd38, %r21, 4;
	add.s64 	%rd39, %rd22, %rd38;
	ld.global.f32 	%f18, [%rd39];
	fma.rn.f32 	%f19, %f17, %f18, %f15;
	add.s64 	%rd40, %rd23, %rd20;
	shl.b64 	%rd41, %rd40, 2;
	add.s64 	%rd42, %rd8, %rd41;
	ld.global.f32 	%f20, [%rd42];
	sub.f32 	%f21, %f20, %f3;
	ld.global.u8 	%r22, [%rd29+4];
	mul.wide.u32 	%rd43, %r22, 4;
	add.s64 	%rd44, %rd22, %rd43;
	ld.global.f32 	%f22, [%rd44];
	fma.rn.f32 	%f23, %f21, %f22, %f19;
	add.s64 	%rd45, %rd14, %rd24;
	ld.global.f32 	%f24, [%rd45];
	mov.f32 	%f25, 0f3F800000;
	sub.f32 	%f26, %f25, %f24;
	mul.f32 	%f27, %f2, %f26;
	sub.f32 	%f28, %f25, %f27;
	add.s64 	%rd46, %rd10, %rd24;
	ld.global.f32 	%f29, [%rd46];
	setp.ge.f32 	%p2, %f29, 0f00000000;
	selp.f32 	%f30, %f29, 0f00000000, %p2;
	add.s64 	%rd47, %rd9, %rd24;
	ld.global.u32 	%r23, [%rd47];
	setp.lt.s32 	%p3, %r23, 0;
	selp.f32 	%f31, 0f3F800000, %f1, %p3;
	mul.f32 	%f32, %f30, %f31;
	fma.rn.f32 	%f33, %f23, %f28, %f32;
	add.s64 	%rd48, %rd23, %rd17;
	shl.b64 	%rd49, %rd48, 2;
	add.s64 	%rd50, %rd8, %rd49;
	st.global.f32 	[%rd50], %f33;
$L__BB0_2:
	ret;

}


// ===== COMPILED SASS (sm_100) =====

	.target	sm_100

	.elftype	@"ET_EXEC"


//--------------------- .note.nv.tkinfo           --------------------------
	.section	.note.nv.tkinfo,"",@"SHT_NOTE"
	.sectionflags	@"SHF_NOTE_NV_TKINFO"
	.tkinfo
        /*0018*/ 	.word	0x00000002
        /*0030*/ 	.string	""
        /*0030*/ 	.string	"ptxas"
        /*0030*/ 	.string	"Cuda compilation tools, release 13.0, V13.0.88"
        /*0030*/ 	.string	"Build cuda_13.0.r13.0/compiler.36424714_0"
        /*0030*/ 	.string	"-arch sm_100 -m 64 "



//--------------------- .note.nv.cuinfo           --------------------------
	.section	.note.nv.cuinfo,"",@"SHT_NOTE"
	.sectionflags	@"SHF_NOTE_NV_CUINFO"
        /*0018*/ 	.short	0x0002
        /*001a*/ 	.short	0x0064
        /*001c*/ 	.short	0x0082
	.zero		2


//--------------------- .nv.info                  --------------------------
	.section	.nv.info,"",@"SHT_CUDA_INFO"
	.align	4


	//----- nvinfo : EIATTR_REGCOUNT
	.align		4
        /*0000*/ 	.byte	0x04, 0x2f
        /*0002*/ 	.short	(.L_1 - .L_0)
	.align		4
.L_0:
        /*0004*/ 	.word	index@(cuda_diffusion3DBottom)
        /*0008*/ 	.word	0x00000020


	//----- nvinfo : EIATTR_FRAME_SIZE
	.align		4
.L_1:
        /*000c*/ 	.byte	0x04, 0x11
        /*000e*/ 	.short	(.L_3 - .L_2)
	.align		4
.L_2:
        /*0010*/ 	.word	index@(cuda_diffusion3DBottom)
        /*0014*/ 	.word	0x00000000


	//----- nvinfo : EIATTR_MIN_STACK_SIZE
	.align		4
.L_3:
        /*0018*/ 	.byte	0x04, 0x12
        /*001a*/ 	.short	(.L_5 - .L_4)
	.align		4
.L_4:
        /*001c*/ 	.word	index@(cuda_diffusion3DBottom)
        /*0020*/ 	.word	0x00000000
.L_5:


//--------------------- .nv.compat                --------------------------
	.section	.nv.compat,"",@"SHT_CUDA_COMPAT_INFO"
	.align	4
        /*0000*/ 	.byte	0x02, 0x09, 0x00, 0x00, 0x02, 0x02, 0x01, 0x00, 0x02, 0x05, 0x05, 0x00, 0x03, 0x07, 0x01, 0x01
        /*0010*/ 	.byte	0x02, 0x03, 0x00, 0x00, 0x02, 0x06, 0x01, 0x00, 0x04, 0x0b, 0x08, 0x00, 0x09, 0x00, 0x00, 0x00
        /*0020*/ 	.byte	0x00, 0x00, 0x00, 0x00


//--------------------- .nv.info.cuda_diffusion3DBottom --------------------------
	.section	.nv.info.cuda_diffusion3DBottom,"",@"SHT_CUDA_INFO"
	.sectionflags	@""
	.align	4


	//----- nvinfo : EIATTR_CUDA_API_VERSION
	.align		4
        /*0000*/ 	.byte	0x04, 0x37
        /*0002*/ 	.short	(.L_7 - .L_6)
.L_6:
        /*0004*/ 	.word	0x00000082


	//----- nvinfo : EIATTR_KPARAM_INFO
	.align		4
.L_7:
        /*0008*/ 	.byte	0x04, 0x17
        /*000a*/ 	.short	(.L_9 - .L_8)
.L_8:
        /*000c*/ 	.word	0x00000000
        /*0010*/ 	.short	0x000f
        /*0012*/ 	.short	0x0058
        /*0014*/ 	.byte	0x00, 0xf5, 0x21, 0x00


	//----- nvinfo : EIATTR_KPARAM_INFO
	.align		4
.L_9:
        /*0018*/ 	.byte	0x04, 0x17
        /*001a*/ 	.short	(.L_11 - .L_10)
.L_10:
        /*001c*/ 	.word	0x00000000
        /*0020*/ 	.short	0x000e
        /*0022*/ 	.short	0x0050
        /*0024*/ 	.byte	0x00, 0xf0, 0x11, 0x00


	//----- nvinfo : EIATTR_KPARAM_INFO
	.align		4
.L_11:
        /*0028*/ 	.byte	0x04, 0x17
        /*002a*/ 	.short	(.L_13 - .L_12)
.L_12:
        /*002c*/ 	.word	0x00000000
        /*0030*/ 	.short	0x000d
        /*0032*/ 	.short	0x004c
        /*0034*/ 	.byte	0x00, 0xf0, 0x11, 0x00


	//----- nvinfo : EIATTR_KPARAM_INFO
	.align		4
.L_13:
        /*0038*/ 	.byte	0x04, 0x17
        /*003a*/ 	.short	(.L_15 - .L_14)
.L_14:
        /*003c*/ 	.word	0x00000000
        /*0040*/ 	.short	0x000c
        /*0042*/ 	.short	0x0048
        /*0044*/ 	.byte	0x00, 0xf0, 0x11, 0x00


	//----- nvinfo : EIATTR_KPARAM_INFO
	.align		4
.L_15:
        /*0048*/ 	.byte	0x04, 0x17
        /*004a*/ 	.short	(.L_17 - .L_16)
.L_16:
        /*004c*/ 	.word	0x00000000
        /*0050*/ 	.short	0x000b
        /*0052*/ 	.short	0x0044
        /*0054*/ 	.byte	0x00, 0xf0, 0x11, 0x00


	//----- nvinfo : EIATTR_KPARAM_INFO
	.align		4
.L_17:
        /*0058*/ 	.byte	0x04, 0x17
        /*005a*/ 	.short	(.L_19 - .L_18)
.L_18:
        /*005c*/ 	.word	0x00000000
        /*0060*/ 	.short	0x000a
        /*0062*/ 	.short	0x0040
        /*0064*/ 	.byte	0x00, 0xf0, 0x11, 0x00


	//----- nvinfo : EIATTR_KPARAM_INFO
	.align		4
.L_19:
        /*0068*/ 	.byte	0x04, 0x17
        /*006a*/ 	.short	(.L_21 - .L_20)
.L_20:
        /*006c*/ 	.word	0x00000000
        /*0070*/ 	.short	0x0009
        /*0072*/ 	.short	0x003c
        /*0074*/ 	.byte	0x00, 0xf0, 0x11, 0x00


	//----- nvinfo : EIATTR_KPARAM_INFO
	.align		4
.L_21:
        /*0078*/ 	.byte	0x04, 0x17
        /*007a*/ 	.short	(.L_23 - .L_22)
.L_22:
        /*007c*/ 	.word	0x00000000
        /*0080*/ 	.short	0x0008
        /*0082*/ 	.short	0x0038
        /*0084*/ 	.byte	0x00, 0xf0, 0x11, 0x00


	//----- nvinfo : EIATTR_KPARAM_INFO
	.align		4
.L_23:
        /*0088*/ 	.byte	0x04, 0x17
        /*008a*/ 	.short	(.L_25 - .L_24)
.L_24:
        /*008c*/ 	.word	0x00000000
        /*0090*/ 	.short	0x0007
        /*0092*/ 	.short	0x0030
        /*0094*/ 	.byte	0x00, 0xf5, 0x21, 0x00


	//----- nvinfo : EIATTR_KPARAM_INFO
	.align		4
.L_25:
        /*0098*/ 	.byte	0x04, 0x17
        /*009a*/ 	.short	(.L_27 - .L_26)
.L_26:
        /*009c*/ 	.word	0x00000000
        /*00a0*/ 	.short	0x0006
        /*00a2*/ 	.short	0x0028
        /*00a4*/ 	.byte	0x00, 0xf5, 0x21, 0x00


	//----- nvinfo : EIATTR_KPARAM_INFO
	.align		4
.L_27:
        /*00a8*/ 	.byte	0x04, 0x17
        /*00aa*/ 	.short	(.L_29 - .L_28)
.L_28:
        /*00ac*/ 	.word	0x00000000
        /*00b0*/ 	.short	0x0005
        /*00b2*/ 	.short	0x0020
        /*00b4*/ 	.byte	0x00, 0xf5, 0x21, 0x00


	//----- nvinfo : EIATTR_KPARAM_INFO
	.align		4
.L_29:
        /*00b8*/ 	.byte	0x04, 0x17
        /*00ba*/ 	.short	(.L_31 - .L_30)
.L_30:
        /*00bc*/ 	.word	0x00000000
        /*00c0*/ 	.short	0x0004
        /*00c2*/ 	.short	0x0018
        /*00c4*/ 	.byte	0x00, 0xf5, 0x21, 0x00


	//----- nvinfo : EIATTR_KPARAM_INFO
	.align		4
.L_31:
        /*00c8*/ 	.byte	0x04, 0x17
        /*00ca*/ 	.short	(.L_33 - .L_32)
.L_32:
        /*00cc*/ 	.word	0x00000000
        /*00d0*/ 	.short	0x0003
        /*00d2*/ 	.short	0x0010
        /*00d4*/ 	.byte	0x00, 0xf5, 0x21, 0x00


	//----- nvinfo : EIATTR_KPARAM_INFO
	.align		4
.L_33:
        /*00d8*/ 	.byte	0x04, 0x17
        /*00da*/ 	.short	(.L_35 - .L_34)
.L_34:
        /*00dc*/ 	.word	0x00000000
        /*00e0*/ 	.short	0x0002
        /*00e2*/ 	.short	0x000c
        /*00e4*/ 	.byte	0x00, 0xf0, 0x09, 0x00


	//----- nvinfo : EIATTR_KPARAM_INFO
	.align		4
.L_35:
        /*00e8*/ 	.byte	0x04, 0x17
        /*00ea*/ 	.short	(.L_37 - .L_36)
.L_36:
        /*00ec*/ 	.word	0x00000000
        /*00f0*/ 	.short	0x0001
        /*00f2*/ 	.short	0x0008
        /*00f4*/ 	.byte	0x00, 0xf0, 0x11, 0x00


	//----- nvinfo : EIATTR_KPARAM_INFO
	.align		4
.L_37:
        /*00f8*/ 	.byte	0x04, 0x17
        /*00fa*/ 	.short	(.L_39 - .L_38)
.L_38:
        /*00fc*/ 	.word	0x00000000
        /*0100*/ 	.short	0x0000
        /*0102*/ 	.short	0x0000
        /*0104*/ 	.byte	0x00, 0xf5, 0x21, 0x00


	//----- nvinfo : EIATTR_SPARSE_MMA_MASK
	.align		4
.L_39:
        /*0108*/ 	.byte	0x03, 0x50
        /*010a*/ 	.short	0x0000


	//----- nvinfo : EIATTR_MAXREG_COUNT
	.align		4
        /*010c*/ 	.byte	0x03, 0x1b
        /*010e*/ 	.short	0x00ff


	//----- nvinfo : EIATTR_MERCURY_ISA_VERSION
	.align		4
        /*0110*/ 	.byte	0x03, 0x5f
        /*0112*/ 	.short	0x0101


	//----- nvinfo : EIATTR_VRC_CTA_INIT_COUNT
	.align		4
        /*0114*/ 	.byte	0x02, 0x4a
	.zero		1
	.zero		1


	//----- nvinfo : EIATTR_EXIT_INSTR_OFFSETS
	.align		4
        /*0118*/ 	.byte	0x04, 0x1c
        /*011a*/ 	.short	(.L_41 - .L_40)


	//   ....[0]....
.L_40:
        /*011c*/ 	.word	0x000000a0


	//   ....[1]....
        /*0120*/ 	.word	0x000005d0


	//----- nvinfo : EIATTR_CBANK_PARAM_SIZE
	.align		4
.L_41:
        /*0124*/ 	.byte	0x03, 0x19
        /*0126*/ 	.short	0x0060


	//----- nvinfo : EIATTR_PARAM_CBANK
	.align		4
        /*0128*/ 	.byte	0x04, 0x0a
        /*012a*/ 	.short	(.L_43 - .L_42)
	.align		4
.L_42:
        /*012c*/ 	.word	index@(.nv.constant0.cuda_diffusion3DBottom)
        /*0130*/ 	.short	0x0380
        /*0132*/ 	.short	0x0060


	//----- nvinfo : EIATTR_SW_WAR
	.align		4
.L_43:
        /*0134*/ 	.byte	0x04, 0x36
        /*0136*/ 	.short	(.L_45 - .L_44)
.L_44:
        /*0138*/ 	.word	0x00000008
.L_45:


//--------------------- .nv.callgraph             --------------------------
	.section	.nv.callgraph,"",@"SHT_CUDA_CALLGRAPH"
	.align	4
	.sectionentsize	8
	.align		4
        /*0000*/ 	.word	0x00000000
	.align		4
        /*0004*/ 	.word	0xffffffff
	.align		4
        /*0008*/ 	.word	0x00000000
	.align		4
        /*000c*/ 	.word	0xfffffffe
	.align		4
        /*0010*/ 	.word	0x00000000
	.align		4
        /*0014*/ 	.word	0xfffffffd
	.align		4
        /*0018*/ 	.word	0x00000000
	.align		4
        /*001c*/ 	.word	0xfffffffc


//--------------------- .text.cuda_diffusion3DBottom --------------------------
	.section	.text.cuda_diffusion3DBottom,"ax",@progbits
	.align	128
        .global         cuda_diffusion3DBottom
        .type           cuda_diffusion3DBottom,@function
        .size           cuda_diffusion3DBottom,(.L_x_1 - cuda_diffusion3DBottom)
        .other          cuda_diffusion3DBottom,@"STO_CUDA_ENTRY STV_DEFAULT"
cuda_diffusion3DBottom:
.text.cuda_diffusion3DBottom:
[----:B------:R-:W-:Y:S01]  /*0000*/  LDC R1, c[0x0][0x37c] ;  /* 0x0000df00ff017b82 */ /* 0x000fe20000000800 */
[----:B------:R-:W0:Y:S07]  /*0010*/  S2R R0, SR_TID.X ;  /* 0x0000000000007919 */ /* 0x000e2e0000002100 */
[----:B------:R-:W-:Y:S01]  /*0020*/  S2UR UR4, SR_CTAID.X ;  /* 0x00000000000479c3 */ /* 0x000fe20000002500 */
[----:B------:R-:W1:Y:S01]  /*0030*/  LDCU UR5, c[0x0][0x374] ;  /* 0x00006e80ff0577ac */ /* 0x000e620008000800 */
[----:B------:R-:W2:Y:S06]  /*0040*/  LDCU UR7, c[0x0][0x388] ;  /* 0x00007100ff0777ac */ /* 0x000eac0008000800 */
[----:B------:R-:W1:Y:S08]  /*0050*/  S2UR UR6, SR_CTAID.Y ;  /* 0x00000000000679c3 */ /* 0x000e700000002600 */
[----:B------:R-:W0:Y:S01]  /*0060*/  LDC R3, c[0x0][0x360] ;  /* 0x0000d800ff037b82 */ /* 0x000e220000000800 */
[----:B-1----:R-:W-:-:S06]  /*0070*/  UIMAD UR4, UR4, UR5, UR6 ;  /* 0x00000005040472a4 */ /* 0x002fcc000f8e0206 */
[----:B0-----:R-:W-:-:S05]  /*0080*/  IMAD R3, R3, UR4, R0 ;  /* 0x0000000403037c24 */ /* 0x001fca000f8e0200 */
[----:B--2---:R-:W-:-:S13]  /*0090*/  ISETP.GE.AND P0, PT, R3, UR7, PT ;  /* 0x0000000703007c0c */ /* 0x004fda000bf06270 */
[----:B------:R-:W-:Y:S05]  /*00a0*/  @P0 EXIT ;  /* 0x000000000000094d */ /* 0x000fea0003800000 */
[----:B------:R-:W0:Y:S01]  /*00b0*/  LDC.64 R8, c[0x0][0x380] ;  /* 0x0000e000ff087b82 */ /* 0x000e220000000a00 */
[----:B------:R-:W1:Y:S01]  /*00c0*/  LDCU.64 UR4, c[0x0][0x358] ;  /* 0x00006b00ff0477ac */ /* 0x000e620008000a00 */
[----:B------:R-:W2:Y:S06]  /*00d0*/  LDCU.64 UR6, c[0x0][0x3a8] ;  /* 0x00007500ff0677ac */ /* 0x000eac0008000a00 */
[----:B------:R-:W3:Y:S08]  /*00e0*/  LDC.64 R18, c[0x0][0x390] ;  /* 0x0000e400ff127b82 */ /* 0x000ef00000000a00 */
[----:B------:R-:W3:Y:S01]  /*00f0*/  LDC.64 R20, c[0x0][0x3c0] ;  /* 0x0000f000ff147b82 */ /* 0x000ee20000000a00 */
[----:B0-----:R-:W-:-:S07]  /*0100*/  IMAD.WIDE R8, R3, 0x4, R8 ;  /* 0x0000000403087825 */ /* 0x001fce00078e0208 */
[----:B------:R-:W0:Y:S01]  /*0110*/  LDC.64 R14, c[0x0][0x3b8] ;  /* 0x0000ee00ff0e7b82 */ /* 0x000e220000000a00 */
[----:B-1----:R1:W4:Y:S07]  /*0120*/  LDG.E R3, desc[UR4][R8.64] ;  /* 0x0000000408037981 */ /* 0x00232e000c1e1900 */
[----:B------:R-:W5:Y:S08]  /*0130*/  LDC R4, c[0x0][0x38c] ;  /* 0x0000e300ff047b82 */ /* 0x000f700000000800 */
[----:B------:R-:W5:Y:S01]  /*0140*/  LDC.64 R12, c[0x0][0x3b0] ;  /* 0x0000ec00ff0c7b82 */ /* 0x000f620000000a00 */
[----:B---3--:R-:W-:-:S07]  /*0150*/  IMAD.WIDE R18, R21, 0x4, R18 ;  /* 0x0000000415127825 */ /* 0x008fce00078e0212 */
[----:B-1----:R-:W1:Y:S08]  /*0160*/  LDC.64 R8, c[0x0][0x3d8] ;  /* 0x0000f600ff087b82 */ /* 0x002e700000000a00 */
[----:B------:R-:W3:Y:S01]  /*0170*/  LDC.64 R16, c[0x0][0x3a0] ;  /* 0x0000e800ff107b82 */ /* 0x000ee20000000a00 */
[----:B----4-:R-:W-:-:S05]  /*0180*/  IMAD R0, R3, 0x6, RZ ;  /* 0x0000000603007824 */ /* 0x010fca00078e02ff */
[----:B--2---:R-:W-:-:S04]  /*0190*/  IADD3 R10, P0, PT, R0, UR6, RZ ;  /* 0x00000006000a7c10 */ /* 0x004fc8000ff1e0ff */
[----:B------:R-:W-:Y:S01]  /*01a0*/  LEA.HI.X.SX32 R11, R0, UR7, 0x1, P0 ;  /* 0x00000007000b7c11 */ /* 0x000fe200080f0eff */
[----:B0-----:R-:W-:Y:S01]  /*01b0*/  IMAD R7, R14, 0xd, RZ ;  /* 0x0000000d0e077824 */ /* 0x001fe200078e02ff */
[----:B-----5:R-:W-:Y:S01]  /*01c0*/  LOP3.LUT R4, R4, 0xffff, RZ, 0xc0, !PT ;  /* 0x0000ffff04047812 */ /* 0x020fe200078ec0ff */
[----:B------:R-:W-:Y:S01]  /*01d0*/  IMAD.WIDE R24, R3, 0x4, R18 ;  /* 0x0000000403187825 */ /* 0x000fe200078e0212 */
[----:B------:R-:W0:Y:S01]  /*01e0*/  LDCU.64 UR6, c[0x0][0x390] ;  /* 0x00007200ff0677ac */ /* 0x000e220008000a00 */
[----:B------:R-:W2:Y:S04]  /*01f0*/  LDG.E.U8 R5, desc[UR4][R10.64] ;  /* 0x000000040a057981 */ /* 0x000ea8000c1e1100 */
[----:B------:R-:W4:Y:S04]  /*0200*/  LDG.E.U8 R23, desc[UR4][R10.64+0x1] ;  /* 0x000001040a177981 */ /* 0x000f28000c1e1100 */
[----:B------:R-:W5:Y:S04]  /*0210*/  LDG.E.U8 R6, desc[UR4][R10.64+0x2] ;  /* 0x000002040a067981 */ /* 0x000f68000c1e1100 */
[----:B------:R-:W5:Y:S04]  /*0220*/  LDG.E.U8 R0, desc[UR4][R10.64+0x3] ;  /* 0x000003040a007981 */ /* 0x000f68000c1e1100 */
[----:B------:R1:W5:Y:S01]  /*0230*/  LDG.E.U8 R2, desc[UR4][R10.64+0x4] ;  /* 0x000004040a027981 */ /* 0x000362000c1e1100 */
[----:B------:R-:W-:Y:S01]  /*0240*/  IMAD.WIDE R12, R7, 0x4, R12 ;  /* 0x00000004070c7825 */ /* 0x000fe200078e020c */
[----:B------:R-:W-:-:S02]  /*0250*/  IADD3 R7, PT, PT, R3, -R4, RZ ;  /* 0x8000000403077210 */ /* 0x000fc40007ffe0ff */
[----:B------:R-:W5:Y:S04]  /*0260*/  LDG.E R14, desc[UR4][R24.64] ;  /* 0x00000004180e7981 */ /* 0x000f68000c1e1900 */
[----:B------:R-:W5:Y:S01]  /*0270*/  LDG.E R29, desc[UR4][R24.64+0x4] ;  /* 0x00000404181d7981 */ /* 0x000f62000c1e1900 */
[----:B-1----:R-:W1:Y:S03]  /*0280*/  LDC.64 R10, c[0x0][0x398] ;  /* 0x0000e600ff0a7b82 */ /* 0x002e660000000a00 */
[----:B------:R3:W5:Y:S01]  /*0290*/  LDG.E R27, desc[UR4][R24.64+-0x4] ;  /* 0xfffffc04181b7981 */ /* 0x000762000c1e1900 */
[----:B------:R-:W-:Y:S01]  /*02a0*/  IMAD.WIDE R18, R7, 0x4, R18 ;  /* 0x0000000407127825 */ /* 0x000fe200078e0212 */
[----:B------:R-:W-:-:S05]  /*02b0*/  IADD3 R21, P0, PT, R3, R20, RZ ;  /* 0x0000001403157210 */ /* 0x000fca0007f1e0ff */
[----:B------:R-:W5:Y:S01]  /*02c0*/  LDG.E R19, desc[UR4][R18.64] ;  /* 0x0000000412137981 */ /* 0x000f62000c1e1900 */
[----:B---3--:R-:W-:-:S05]  /*02d0*/  IMAD.WIDE.U32 R24, R4, 0x4, R24 ;  /* 0x0000000404187825 */ /* 0x008fca00078e0018 */
[----:B------:R5:W3:Y:S01]  /*02e0*/  LDG.E R7, desc[UR4][R24.64] ;  /* 0x0000000418077981 */ /* 0x000ae2000c1e1900 */
[----:B------:R-:W-:-:S04]  /*02f0*/  IMAD.WIDE R16, R3, 0x4, R16 ;  /* 0x0000000403107825 */ /* 0x000fc800078e0210 */
[C---:B------:R-:W-:Y:S02]  /*0300*/  IMAD.WIDE R8, R3.reuse, 0x4, R8 ;  /* 0x0000000403087825 */ /* 0x040fe400078e0208 */
[----:B------:R-:W3:Y:S02]  /*0310*/  LDG.E R16, desc[UR4][R16.64] ;  /* 0x0000000410107981 */ /* 0x000ee4000c1e1900 */
[----:B-1----:R-:W-:Y:S02]  /*0320*/  IMAD.WIDE R10, R3, 0x4, R10 ;  /* 0x00000004030a7825 */ /* 0x002fe400078e020a */
[----:B------:R-:W3:Y:S04]  /*0330*/  LDG.E R8, desc[UR4][R8.64] ;  /* 0x0000000408087981 */ /* 0x000ee8000c1e1900 */
[----:B------:R-:W3:Y:S01]  /*0340*/  LDG.E R10, desc[UR4][R10.64] ;  /* 0x000000040a0a7981 */ /* 0x000ee2000c1e1900 */
[----:B--2---:R-:W-:-:S04]  /*0350*/  IMAD.WIDE.U32 R4, R5, 0x4, R12 ;  /* 0x0000000405047825 */ /* 0x004fc800078e000c */
[--C-:B----4-:R-:W-:Y:S02]  /*0360*/  IMAD.WIDE.U32 R22, R23, 0x4, R12.reuse ;  /* 0x0000000417167825 */ /* 0x110fe400078e000c */
[----:B------:R1:W2:Y:S02]  /*0370*/  LDG.E R5, desc[UR4][R4.64] ;  /* 0x0000000404057981 */ /* 0x0002a4000c1e1900 */
[----:B-----5:R-:W-:Y:S02]  /*0380*/  IMAD.WIDE.U32 R24, R6, 0x4, R12 ;  /* 0x0000000406187825 */ /* 0x020fe400078e000c */
[----:B------:R4:W5:Y:S01]  /*0390*/  LDG.E R26, desc[UR4][R22.64] ;  /* 0x00000004161a7981 */ /* 0x000962000c1e1900 */
[----:B------:R-:W5:Y:S03]  /*03a0*/  LDC R6, c[0x0][0x3cc] ;  /* 0x0000f300ff067b82 */ /* 0x000f660000000800 */
[----:B------:R-:W5:Y:S01]  /*03b0*/  LDG.E R24, desc[UR4][R24.64] ;  /* 0x0000000418187981 */ /* 0x000f62000c1e1900 */
[----:B-1----:R-:W-:-:S04]  /*03c0*/  SHF.R.S32.HI R4, RZ, 0x1f, R3 ;  /* 0x0000001fff047819 */ /* 0x002fc80000011403 */
[----:B------:R-:W-:Y:S02]  /*03d0*/  LEA.HI.X.SX32 R28, R20, R4, 0x1, P0 ;  /* 0x00000004141c7211 */ /* 0x000fe400000f0eff */
[----:B0-----:R-:W-:Y:S01]  /*03e0*/  LEA R20, P0, R21, UR6, 0x2 ;  /* 0x0000000615147c11 */ /* 0x001fe2000f8010ff */
[----:B----4-:R-:W-:-:S03]  /*03f0*/  IMAD.WIDE.U32 R22, R0, 0x4, R12 ;  /* 0x0000000400167825 */ /* 0x010fc600078e000c */
[----:B------:R-:W-:Y:S01]  /*0400*/  LEA.HI.X R21, R21, UR7, R28, 0x2, P0 ;  /* 0x0000000715157c11 */ /* 0x000fe200080f141c */
[----:B------:R-:W-:Y:S01]  /*0410*/  IMAD.WIDE.U32 R12, R2, 0x4, R12 ;  /* 0x00000004020c7825 */ /* 0x000fe200078e000c */
[----:B------:R-:W4:Y:S01]  /*0420*/  LDG.E R0, desc[UR4][R22.64] ;  /* 0x0000000416007981 */ /* 0x000f22000c1e1900 */
[----:B------:R-:W0:Y:S03]  /*0430*/  LDC R2, c[0x0][0x3d0] ;  /* 0x0000f400ff027b82 */ /* 0x000e260000000800 */
[----:B------:R-:W4:Y:S04]  /*0440*/  LDG.E R21, desc[UR4][R20.64] ;  /* 0x0000000414157981 */ /* 0x000f28000c1e1900 */
[----:B------:R-:W4:Y:S01]  /*0450*/  LDG.E R12, desc[UR4][R12.64] ;  /* 0x000000040c0c7981 */ /* 0x000f22000c1e1900 */
[C---:B------:R-:W-:Y:S01]  /*0460*/  FADD R18, -R14.reuse, R19 ;  /* 0x000000130e127221 */ /* 0x040fe20000000100 */
[----:B---3--:R-:W-:Y:S01]  /*0470*/  FADD R7, -R14, R7 ;  /* 0x000000070e077221 */ /* 0x008fe20000000100 */
[----:B------:R-:W-:-:S02]  /*0480*/  FSETP.GE.AND P0, PT, R16, RZ, PT ;  /* 0x000000ff1000720b */ /* 0x000fc40003f06000 */
[----:B------:R-:W-:Y:S02]  /*0490*/  ISETP.GE.AND P1, PT, R8, RZ, PT ;  /* 0x000000ff0800720c */ /* 0x000fe40003f26270 */
[----:B------:R-:W-:Y:S01]  /*04a0*/  IADD3 R8, P2, PT, R3, R15, RZ ;  /* 0x0000000f03087210 */ /* 0x000fe20007f5e0ff */
[----:B------:R-:W-:Y:S01]  /*04b0*/  FADD R3, -R10, 1 ;  /* 0x3f8000000a037421 */ /* 0x000fe20000000100 */
[----:B------:R-:W-:Y:S02]  /*04c0*/  FSEL R16, R16, RZ, P0 ;  /* 0x000000ff10107208 */ /* 0x000fe40000000000 */
[----:B------:R-:W-:Y:S01]  /*04d0*/  LEA.HI.X.SX32 R15, R15, R4, 0x1, P2 ;  /* 0x000000040f0f7211 */ /* 0x000fe200010f0eff */
[----:B--2---:R-:W-:-:S04]  /*04e0*/  FFMA R5, R7, R5, R14 ;  /* 0x0000000507057223 */ /* 0x004fc8000000000e */
[----:B-----5:R-:W-:Y:S01]  /*04f0*/  FFMA R5, R18, R26, R5 ;  /* 0x0000001a12057223 */ /* 0x020fe20000000005 */
[----:B------:R-:W-:-:S04]  /*0500*/  FADD R18, -R14, R29 ;  /* 0x0000001d0e127221 */ /* 0x000fc80000000100 */
[----:B------:R-:W-:Y:S01]  /*0510*/  FFMA R5, R18, R24, R5 ;  /* 0x0000001812057223 */ /* 0x000fe20000000005 */
[----:B------:R-:W-:Y:S01]  /*0520*/  FADD R18, -R14, R27 ;  /* 0x0000001b0e127221 */ /* 0x000fe20000000100 */
[----:B------:R-:W-:-:S05]  /*0530*/  FSEL R7, R6, 1, P1 ;  /* 0x3f80000006077808 */ /* 0x000fca0000800000 */
[----:B------:R-:W-:Y:S01]  /*0540*/  FMUL R16, R16, R7 ;  /* 0x0000000710107220 */ /* 0x000fe20000400000 */
[----:B----4-:R-:W-:Y:S01]  /*0550*/  FFMA R5, R18, R0, R5 ;  /* 0x0000000012057223 */ /* 0x010fe20000000005 */
[----:B0-----:R-:W-:Y:S01]  /*0560*/  FFMA R0, -R3, R2, 1 ;  /* 0x3f80000003007423 */ /* 0x001fe20000000102 */
[----:B------:R-:W-:Y:S01]  /*0570*/  FADD R14, -R14, R21 ;  /* 0x000000150e0e7221 */ /* 0x000fe20000000100 */
[----:B------:R-:W-:-:S03]  /*0580*/  LEA R2, P0, R8, UR6, 0x2 ;  /* 0x0000000608027c11 */ /* 0x000fc6000f8010ff */
[----:B------:R-:W-:Y:S01]  /*0590*/  FFMA R5, R14, R12, R5 ;  /* 0x0000000c0e057223 */ /* 0x000fe20000000005 */
[----:B------:R-:W-:-:S03]  /*05a0*/  LEA.HI.X R3, R8, UR7, R15, 0x2, P0 ;  /* 0x0000000708037c11 */ /* 0x000fc600080f140f */
[----:B------:R-:W-:-:S05]  /*05b0*/  FFMA R5, R5, R0, R16 ;  /* 0x0000000005057223 */ /* 0x000fca0000000010 */
[----:B------:R-:W-:Y:S01]  /*05c0*/  STG.E desc[UR4][R2.64], R5 ;  /* 0x0000000502007986 */ /* 0x000fe2000c101904 */
[----:B------:R-:W-:Y:S05]  /*05d0*/  EXIT ;  /* 0x000000000000794d */ /* 0x000fea0003800000 */
.L_x_0:
[----:B------:R-:W-:-:S00]  /*05e0*/  BRA `(.L_x_0) ;  /* 0xfffffffc00fc7947 */ /* 0x000fc0000383ffff */
[----:B------:R-:W-:-:S00]  /*05f0*/  NOP ;  /* 0x0000000000007918 */ /* 0x000fc00000000000 */
        /* <DEDUP_REMOVED lines=8> */
.L_x_1:


//--------------------- .nv.shared.reserved.0     --------------------------
	.section	.nv.shared.reserved.0,"aw",@nobits
	.weak		__nv_reservedSMEM_offset_0_alias
	.size		__nv_reservedSMEM_offset_0_alias, 0, 64
	.other		__nv_reservedSMEM_offset_0_alias,@"STO_CUDA_RESERVED_SHARED STV_DEFAULT"
__nv_reservedSMEM_offset_0_alias:
	.zero		0
	.zero		64


//--------------------- .nv.constant0.cuda_diffusion3DBottom --------------------------
	.section	.nv.constant0.cuda_diffusion3DBottom,"a",@progbits
	.sectionflags	@""
	.align	4
.nv.constant0.cuda_diffusion3DBottom:
	.zero		992


//--------------------- SYMBOLS --------------------------

	.type		.nv.reservedSmem.offset0,@object
	.size		.nv.reservedSmem.offset0,0x4
